	.headerflags	@"EF_CUDA_TEXMODE_UNIFIED EF_CUDA_64BIT_ADDRESS EF_CUDA_ACCELERATORS EF_CUDA_SM90 EF_CUDA_VIRTUAL_SM(EF_CUDA_SM90)"
	.elftype	@"ET_EXEC"


//--------------------- .nv.info                  --------------------------
	.section	.nv.info,"",@"SHT_CUDA_INFO"
	.align	4


	//----- nvinfo : EIATTR_REGCOUNT
	.align		4
        /*0000*/ 	.byte	0x04, 0x2f
        /*0002*/ 	.short	(.L_1 - .L_0)
	.align		4
.L_0:
        /*0004*/ 	.word	index@(triton_poi_fused_convolution_sigmoid_11)
        /*0008*/ 	.word	0x00000010


	//----- nvinfo : EIATTR_MIN_STACK_SIZE
	.align		4
.L_1:
        /*000c*/ 	.byte	0x04, 0x12
        /*000e*/ 	.short	(.L_3 - .L_2)
	.align		4
.L_2:
        /*0010*/ 	.word	index@(triton_poi_fused_convolution_sigmoid_11)
        /*0014*/ 	.word	0x00000000


	//----- nvinfo : EIATTR_FRAME_SIZE
	.align		4
.L_3:
        /*0018*/ 	.byte	0x04, 0x11
        /*001a*/ 	.short	(.L_5 - .L_4)
	.align		4
.L_4:
        /*001c*/ 	.word	index@(triton_poi_fused_convolution_sigmoid_11)
        /*0020*/ 	.word	0x00000000


	//----- nvinfo : EIATTR_MIN_STACK_SIZE
	.align		4
.L_5:
        /*0024*/ 	.byte	0x04, 0x12
        /*0026*/ 	.short	(.L_7 - .L_6)
	.align		4
.L_6:
        /*0028*/ 	.word	index@(triton_poi_fused_convolution_sigmoid_11)
        /*002c*/ 	.word	0x00000000
.L_7:


//--------------------- .nv.info.triton_poi_fused_convolution_sigmoid_11 --------------------------
	.section	.nv.info.triton_poi_fused_convolution_sigmoid_11,"",@"SHT_CUDA_INFO"
	.sectionflags	@""
	.align	4


	//----- nvinfo : EIATTR_CUDA_API_VERSION
	.align		4
        /*0000*/ 	.byte	0x04, 0x37
        /*0002*/ 	.short	(.L_9 - .L_8)
.L_8:
        /*0004*/ 	.word	0x0000007c


	//----- nvinfo : EIATTR_KPARAM_INFO
	.align		4
.L_9:
        /*0008*/ 	.byte	0x04, 0x17
        /*000a*/ 	.short	(.L_11 - .L_10)
.L_10:
        /*000c*/ 	.word	0x00000000
        /*0010*/ 	.short	0x0004
        /*0012*/ 	.short	0x001c
        /*0014*/ 	.byte	0x00, 0xf0, 0x11, 0x00


	//----- nvinfo : EIATTR_KPARAM_INFO
	.align		4
.L_11:
        /*0018*/ 	.byte	0x04, 0x17
        /*001a*/ 	.short	(.L_13 - .L_12)
.L_12:
        /*001c*/ 	.word	0x00000000
        /*0020*/ 	.short	0x0003
        /*0022*/ 	.short	0x0018
        /*0024*/ 	.byte	0x00, 0xf0, 0x11, 0x00


	//----- nvinfo : EIATTR_KPARAM_INFO
	.align		4
.L_13:
        /*0028*/ 	.byte	0x04, 0x17
        /*002a*/ 	.short	(.L_15 - .L_14)
.L_14:
        /*002c*/ 	.word	0x00000000
        /*0030*/ 	.short	0x0002
        /*0032*/ 	.short	0x0010
        /*0034*/ 	.byte	0x00, 0xf4, 0x21, 0x00


	//----- nvinfo : EIATTR_KPARAM_INFO
	.align		4
.L_15:
        /*0038*/ 	.byte	0x04, 0x17
        /*003a*/ 	.short	(.L_17 - .L_16)
.L_16:
        /*003c*/ 	.word	0x00000000
        /*0040*/ 	.short	0x0001
        /*0042*/ 	.short	0x0008
        /*0044*/ 	.byte	0x00, 0xf4, 0x21, 0x00


	//----- nvinfo : EIATTR_KPARAM_INFO
	.align		4
.L_17:
        /*0048*/ 	.byte	0x04, 0x17
        /*004a*/ 	.short	(.L_19 - .L_18)
.L_18:
        /*004c*/ 	.word	0x00000000
        /*0050*/ 	.short	0x0000
        /*0052*/ 	.short	0x0000
        /*0054*/ 	.byte	0x00, 0xf4, 0x21, 0x00


	//----- nvinfo : EIATTR_SPARSE_MMA_MASK
	.align		4
.L_19:
        /*0058*/ 	.byte	0x03, 0x50
        /*005a*/ 	.short	0x0000


	//----- nvinfo : EIATTR_MAXREG_COUNT
	.align		4
        /*005c*/ 	.byte	0x03, 0x1b
        /*005e*/ 	.short	0x00ff


	//----- nvinfo : EIATTR_EXIT_INSTR_OFFSETS
	.align		4
        /*0060*/ 	.byte	0x04, 0x1c
        /*0062*/ 	.short	(.L_21 - .L_20)


	//   ....[0]....
.L_20:
        /*0064*/ 	.word	0x000003a0


	//   ....[1]....
        /*0068*/ 	.word	0x000003c0


	//----- nvinfo : EIATTR_REQNTID
	.align		4
.L_21:
        /*006c*/ 	.byte	0x04, 0x10
        /*006e*/ 	.short	(.L_23 - .L_22)
.L_22:
        /*0070*/ 	.word	0x00000080
        /*0074*/ 	.word	0x00000001
        /*0078*/ 	.word	0x00000001


	//----- nvinfo : EIATTR_CBANK_PARAM_SIZE
	.align		4
.L_23:
        /*007c*/ 	.byte	0x03, 0x19
        /*007e*/ 	.short	0x0020


	//----- nvinfo : EIATTR_PARAM_CBANK
	.align		4
        /*0080*/ 	.byte	0x04, 0x0a
        /*0082*/ 	.short	(.L_25 - .L_24)
	.align		4
.L_24:
        /*0084*/ 	.word	index@(.nv.constant0.triton_poi_fused_convolution_sigmoid_11)
        /*0088*/ 	.short	0x0210
        /*008a*/ 	.short	0x0020


	//----- nvinfo : EIATTR_SW_WAR
	.align		4
.L_25:
        /*008c*/ 	.byte	0x04, 0x36
        /*008e*/ 	.short	(.L_27 - .L_26)
.L_26:
        /*0090*/ 	.word	0x00000008
.L_27:


//--------------------- .nv.callgraph             --------------------------
	.section	.nv.callgraph,"",@"SHT_CUDA_CALLGRAPH"
	.align	4
	.sectionentsize	8
	.align		4
        /*0000*/ 	.word	0x00000000
	.align		4
        /*0004*/ 	.word	0xffffffff
	.align		4
        /*0008*/ 	.word	0x00000000
	.align		4
        /*000c*/ 	.word	0xfffffffe
	.align		4
        /*0010*/ 	.word	0x00000000
	.align		4
        /*0014*/ 	.word	0xfffffffd
	.align		4
        /*0018*/ 	.word	0x00000000
	.align		4
        /*001c*/ 	.word	0xfffffffc


//--------------------- .text.triton_poi_fused_convolution_sigmoid_11 --------------------------
	.section	.text.triton_poi_fused_convolution_sigmoid_11,"ax",@progbits
	.align	128
        .global         triton_poi_fused_convolution_sigmoid_11
        .type           triton_poi_fused_convolution_sigmoid_11,@function
        .size           triton_poi_fused_convolution_sigmoid_11,(.L_x_1 - triton_poi_fused_convolution_sigmoid_11)
        .other          triton_poi_fused_convolution_sigmoid_11,@"STO_CUDA_ENTRY STV_DEFAULT"
triton_poi_fused_convolution_sigmoid_11:
.text.triton_poi_fused_convolution_sigmoid_11:
[----:B------:R-:W0:Y:S02]  /*0000*/  LDC R1, c[0x0][0x28] ;  /* 0x00000a00ff017b82 */ /* 0x000e240000000800 */
[----:B------:R-:W1:Y:S01]  /*0010*/  S2R R0, SR_CTAID.Y ;  /* 0x0000000000007919 */ /* 0x000e620000002600 */
[----:B------:R-:W2:Y:S01]  /*0020*/  LDC.64 R8, c[0x0][0x218] ;  /* 0x00008600ff087b82 */ /* 0x000ea20000000a00 */
[----:B------:R-:W3:Y:S01]  /*0030*/  S2R R4, SR_TID.X ;  /* 0x0000000000047919 */ /* 0x000ee20000002100 */
[----:B------:R-:W4:Y:S06]  /*0040*/  S2R R11, SR_CTAID.X ;  /* 0x00000000000b7919 */ /* 0x000f2c0000002500 */
[----:B------:R-:W5:Y:S01]  /*0050*/  LDC.64 R2, c[0x0][0x210] ;  /* 0x00008400ff027b82 */ /* 0x000f620000000a00 */
[----:B------:R-:W-:Y:S01]  /*0060*/  MOV R13, RZ ;  /* 0x000000ff000d7202 */ /* 0x000fe20000000f00 */
[----:B------:R-:W-:Y:S01]  /*0070*/  ULDC.64 UR4, c[0x0][0x208] ;  /* 0x0000820000047ab9 */ /* 0x000fe20000000a00 */
[C---:B-1----:R-:W-:Y:S01]  /*0080*/  IMAD.HI R5, R0.reuse, 0x55555556, RZ ;  /* 0x5555555600057827 */ /* 0x042fe200078e02ff */
[----:B------:R-:W-:-:S02]  /*0090*/  ISETP.GE.AND P1, PT, R0, 0xc, PT ;  /* 0x0000000c0000780c */ /* 0x000fc40003f26270 */
[----:B---3--:R-:W-:Y:S02]  /*00a0*/  SHF.L.U32 R4, R4, 0x1, RZ ;  /* 0x0000000104047819 */ /* 0x008fe400000006ff */
[----:B------:R-:W-:Y:S02]  /*00b0*/  LEA.HI R7, R5, R5, RZ, 0x1 ;  /* 0x0000000505077211 */ /* 0x000fe400078f08ff */
[----:B------:R-:W-:-:S04]  /*00c0*/  LOP3.LUT R4, R4, 0xfe, RZ, 0xc0, !PT ;  /* 0x000000fe04047812 */ /* 0x000fc800078ec0ff */
[----:B----4-:R-:W-:Y:S01]  /*00d0*/  LEA R5, R11, R4, 0x8 ;  /* 0x000000040b057211 */ /* 0x010fe200078e40ff */
[----:B------:R-:W-:-:S03]  /*00e0*/  IMAD R4, R7, -0x3, R0 ;  /* 0xfffffffd07047824 */ /* 0x000fc600078e0200 */
[----:B------:R-:W-:Y:S01]  /*00f0*/  ISETP.GE.AND P0, PT, R5, 0x790, PT ;  /* 0x000007900500780c */ /* 0x000fe20003f06270 */
[----:B------:R-:W-:Y:S02]  /*0100*/  IMAD R6, R7, 0x16b0, R4 ;  /* 0x000016b007067824 */ /* 0x000fe400078e0204 */
[----:B--2---:R-:W-:Y:S01]  /*0110*/  IMAD.WIDE R8, R4, 0x4, R8 ;  /* 0x0000000404087825 */ /* 0x004fe200078e0208 */
[----:B------:R-:W-:Y:S01]  /*0120*/  ISETP.LT.AND P0, PT, R0, 0xc, !P0 ;  /* 0x0000000c0000780c */ /* 0x000fe20004701270 */
[----:B------:R-:W-:Y:S02]  /*0130*/  HFMA2.MMA R4, -RZ, RZ, 0, 0 ;  /* 0x00000000ff047435 */ /* 0x000fe400000001ff */
[----:B------:R-:W-:Y:S01]  /*0140*/  IMAD R11, R5, 0x3, R6 ;  /* 0x00000003050b7824 */ /* 0x000fe200078e0206 */
[----:B------:R-:W-:Y:S01]  /*0150*/  HFMA2.MMA R10, -RZ, RZ, 0, 0 ;  /* 0x00000000ff0a7435 */ /* 0x000fe200000001ff */
[----:B------:R1:W2:Y:S02]  /*0160*/  @!P1 LDG.E.EL R13, desc[UR4][R8.64] ;  /* 0x00000004080d9981 */ /* 0x0002a4000c2e1900 */
[----:B-----5:R-:W-:Y:S01]  /*0170*/  IMAD.WIDE R6, R11, 0x4, R2 ;  /* 0x000000040b067825 */ /* 0x020fe200078e0202 */
[----:B------:R-:W-:-:S05]  /*0180*/  IADD3 R11, R11, 0x3, RZ ;  /* 0x000000030b0b7810 */ /* 0x000fca0007ffe0ff */
[----:B------:R-:W-:Y:S01]  /*0190*/  IMAD.WIDE R2, R11, 0x4, R2 ;  /* 0x000000040b027825 */ /* 0x000fe200078e0202 */
[----:B------:R-:W2:Y:S04]  /*01a0*/  @P0 LDG.E.EL R4, desc[UR4][R6.64] ;  /* 0x0000000406040981 */ /* 0x000ea8000c2e1900 */
[----:B------:R-:W3:Y:S01]  /*01b0*/  @P0 LDG.E.EL R10, desc[UR4][R2.64] ;  /* 0x00000004020a0981 */ /* 0x000ee2000c2e1900 */
[----:B-1----:R-:W-:Y:S02]  /*01c0*/  IMAD R9, R0, 0x790, R5 ;  /* 0x0000079000097824 */ /* 0x002fe400078e0205 */
[C---:B--2---:R-:W-:Y:S01]  /*01d0*/  FADD R4, R13.reuse, R4 ;  /* 0x000000040d047221 */ /* 0x044fe20000000000 */
[----:B---3--:R-:W-:-:S03]  /*01e0*/  FADD R10, R13, R10 ;  /* 0x0000000a0d0a7221 */ /* 0x008fc60000000000 */
[----:B------:R-:W-:Y:S01]  /*01f0*/  FADD R4, RZ, -R4 ;  /* 0x80000004ff047221 */ /* 0x000fe20000000000 */
[----:B------:R-:W-:-:S03]  /*0200*/  FADD R10, RZ, -R10 ;  /* 0x8000000aff0a7221 */ /* 0x000fc60000000000 */
[----:B------:R-:W-:Y:S01]  /*0210*/  FMUL R4, R4, 1.4426950216293334961 ;  /* 0x3fb8aa3b04047820 */ /* 0x000fe20000400000 */
[----:B------:R-:W-:-:S04]  /*0220*/  FMUL R10, R10, 1.4426950216293334961 ;  /* 0x3fb8aa3b0a0a7820 */ /* 0x000fc80000400000 */
[----:B------:R-:W-:Y:S02]  /*0230*/  FSETP.GEU.AND P1, PT, R4, -126, PT ;  /* 0xc2fc00000400780b */ /* 0x000fe40003f2e000 */
[----:B------:R-:W-:-:S11]  /*0240*/  FSETP.GEU.AND P2, PT, R10, -126, PT ;  /* 0xc2fc00000a00780b */ /* 0x000fd60003f4e000 */
[----:B------:R-:W-:Y:S02]  /*0250*/  @!P1 FMUL R4, R4, 0.5 ;  /* 0x3f00000004049820 */ /* 0x000fe40000400000 */
[----:B------:R-:W-:Y:S02]  /*0260*/  @!P2 FMUL R10, R10, 0.5 ;  /* 0x3f0000000a0aa820 */ /* 0x000fe40000400000 */
[----:B------:R-:W1:Y:S08]  /*0270*/  MUFU.EX2 R6, R4 ;  /* 0x0000000400067308 */ /* 0x000e700000000800 */
[----:B------:R-:W2:Y:S01]  /*0280*/  MUFU.EX2 R2, R10 ;  /* 0x0000000a00027308 */ /* 0x000ea20000000800 */
[----:B-1----:R-:W-:-:S04]  /*0290*/  @!P1 FMUL R6, R6, R6 ;  /* 0x0000000606069220 */ /* 0x002fc80000400000 */
[----:B------:R-:W-:Y:S01]  /*02a0*/  FADD R6, R6, 1 ;  /* 0x3f80000006067421 */ /* 0x000fe20000000000 */
[----:B--2---:R-:W-:-:S04]  /*02b0*/  @!P2 FMUL R2, R2, R2 ;  /* 0x000000020202a220 */ /* 0x004fc80000400000 */
[----:B------:R-:W-:Y:S01]  /*02c0*/  FADD R7, R2, 1 ;  /* 0x3f80000002077421 */ /* 0x000fe20000000000 */
[----:B------:R-:W-:Y:S01]  /*02d0*/  FSETP.GT.AND P1, PT, R6, 8.50705917302346158658e+37, PT ;  /* 0x7e8000000600780b */ /* 0x000fe20003f24000 */
[----:B------:R-:W1:Y:S03]  /*02e0*/  LDC.64 R2, c[0x0][0x220] ;  /* 0x00008800ff027b82 */ /* 0x000e660000000a00 */
[----:B------:R-:W-:-:S09]  /*02f0*/  FSETP.GT.AND P2, PT, R7, 8.50705917302346158658e+37, PT ;  /* 0x7e8000000700780b */ /* 0x000fd20003f44000 */
[----:B------:R-:W-:-:S04]  /*0300*/  @P1 FMUL R6, R6, 0.25 ;  /* 0x3e80000006061820 */ /* 0x000fc80000400000 */
[----:B------:R-:W-:Y:S02]  /*0310*/  @P2 FMUL R7, R7, 0.25 ;  /* 0x3e80000007072820 */ /* 0x000fe40000400000 */
[----:B------:R-:W2:Y:S01]  /*0320*/  MUFU.RCP R6, R6 ;  /* 0x0000000600067308 */ /* 0x000ea20000001000 */
[----:B------:R-:W-:-:S07]  /*0330*/  MOV R4, 0x3e800000 ;  /* 0x3e80000000047802 */ /* 0x000fce0000000f00 */
[----:B------:R-:W3:Y:S01]  /*0340*/  MUFU.RCP R7, R7 ;  /* 0x0000000700077308 */ /* 0x000ee20000001000 */
[C---:B------:R-:W-:Y:S02]  /*0350*/  FSEL R5, R4.reuse, 1, P1 ;  /* 0x3f80000004057808 */ /* 0x040fe40000800000 */
[----:B------:R-:W-:Y:S01]  /*0360*/  FSEL R0, R4, 1, P2 ;  /* 0x3f80000004007808 */ /* 0x000fe20001000000 */
[----:B-1----:R-:W-:-:S04]  /*0370*/  IMAD.WIDE R2, R9, 0x4, R2 ;  /* 0x0000000409027825 */ /* 0x002fc800078e0202 */
[----:B--2---:R-:W-:Y:S01]  /*0380*/  FMUL R4, R6, R5 ;  /* 0x0000000506047220 */ /* 0x004fe20000400000 */
[----:B---3--:R-:W-:Y:S01]  /*0390*/  FMUL R5, R7, R0 ;  /* 0x0000000007057220 */ /* 0x008fe20000400000 */
[----:B------:R-:W-:Y:S06]  /*03a0*/  @!P0 EXIT ;  /* 0x000000000000894d */ /* 0x000fec0003800000 */
[----:B------:R-:W-:Y:S01]  /*03b0*/  STG.E.64 desc[UR4][R2.64], R4 ;  /* 0x0000000402007986 */ /* 0x000fe2000c101b04 */
[----:B------:R-:W-:Y:S05]  /*03c0*/  EXIT ;  /* 0x000000000000794d */ /* 0x000fea0003800000 */
.L_x_0:
[----:B------:R-:W-:-:S00]  /*03d0*/  BRA `(.L_x_0) ;  /* 0xfffffffc00fc7947 */ /* 0x000fc0000383ffff */
[----:B------:R-:W-:-:S00]  /*03e0*/  NOP ;  /* 0x0000000000007918 */ /* 0x000fc00000000000 */
        /* <DEDUP_REMOVED lines=9> */
.L_x_1:


//--------------------- .nv.constant0.triton_poi_fused_convolution_sigmoid_11 --------------------------
	.section	.nv.constant0.triton_poi_fused_convolution_sigmoid_11,"a",@progbits
	.sectionflags	@""
	.align	4
.nv.constant0.triton_poi_fused_convolution_sigmoid_11:
	.zero		560
